//
// Generated by NVIDIA NVVM Compiler
//
// Compiler Build ID: CL-36424714
// Cuda compilation tools, release 13.0, V13.0.88
// Based on NVVM 20.0.0
//

.version 9.0
.target sm_100
.address_size 64

	// .globl	_Z15find_min_vertexPiS_S_i
// _ZZ15find_min_vertexPiS_S_iE14local_min_dist has been demoted
// _ZZ15find_min_vertexPiS_S_iE16local_min_vertex has been demoted

.visible .entry _Z15find_min_vertexPiS_S_i(
	.param .u64 .ptr .align 1 _Z15find_min_vertexPiS_S_i_param_0,
	.param .u64 .ptr .align 1 _Z15find_min_vertexPiS_S_i_param_1,
	.param .u64 .ptr .align 1 _Z15find_min_vertexPiS_S_i_param_2,
	.param .u32 _Z15find_min_vertexPiS_S_i_param_3
)
{
	.reg .pred 	%p<8>;
	.reg .b32 	%r<26>;
	.reg .b64 	%rd<11>;
	// demoted variable
	.shared .align 4 .b8 _ZZ15find_min_vertexPiS_S_iE14local_min_dist[1024];
	// demoted variable
	.shared .align 4 .b8 _ZZ15find_min_vertexPiS_S_iE16local_min_vertex[1024];
	ld.param.u64 	%rd1, [_Z15find_min_vertexPiS_S_i_param_0];
	ld.param.u64 	%rd2, [_Z15find_min_vertexPiS_S_i_param_1];
	ld.param.u64 	%rd3, [_Z15find_min_vertexPiS_S_i_param_2];
	ld.param.u32 	%r10, [_Z15find_min_vertexPiS_S_i_param_3];
	mov.u32 	%r1, %tid.x;
	mov.u32 	%r11, %ctaid.x;
	mov.u32 	%r25, %ntid.x;
	mad.lo.s32 	%r3, %r11, %r25, %r1;
	setp.ge.s32 	%p1, %r3, %r10;
	shl.b32 	%r12, %r1, 2;
	mov.u32 	%r13, _ZZ15find_min_vertexPiS_S_iE14local_min_dist;
	add.s32 	%r4, %r13, %r12;
	mov.u32 	%r14, _ZZ15find_min_vertexPiS_S_iE16local_min_vertex;
	add.s32 	%r5, %r14, %r12;
	@%p1 bra 	$L__BB0_3;
	cvta.to.global.u64 	%rd4, %rd2;
	mul.wide.s32 	%rd5, %r3, 4;
	add.s64 	%rd6, %rd4, %rd5;
	ld.global.u32 	%r15, [%rd6];
	setp.ne.s32 	%p2, %r15, 0;
	@%p2 bra 	$L__BB0_3;
	cvta.to.global.u64 	%rd7, %rd1;
	add.s64 	%rd9, %rd7, %rd5;
	ld.global.u32 	%r18, [%rd9];
	st.shared.u32 	[%r4], %r18;
	st.shared.u32 	[%r5], %r3;
	bra.uni 	$L__BB0_4;
$L__BB0_3:
	mov.b32 	%r16, 2147483647;
	st.shared.u32 	[%r4], %r16;
	mov.b32 	%r17, -1;
	st.shared.u32 	[%r5], %r17;
$L__BB0_4:
	bar.sync 	0;
	setp.lt.u32 	%p3, %r25, 2;
	@%p3 bra 	$L__BB0_9;
$L__BB0_5:
	mov.u32 	%r6, %r25;
	shr.u32 	%r25, %r6, 1;
	setp.ge.u32 	%p4, %r1, %r25;
	@%p4 bra 	$L__BB0_8;
	shl.b32 	%r8, %r25, 2;
	add.s32 	%r19, %r4, %r8;
	ld.shared.u32 	%r9, [%r19];
	ld.shared.u32 	%r20, [%r4];
	setp.ge.s32 	%p5, %r9, %r20;
	@%p5 bra 	$L__BB0_8;
	st.shared.u32 	[%r4], %r9;
	add.s32 	%r21, %r5, %r8;
	ld.shared.u32 	%r22, [%r21];
	st.shared.u32 	[%r5], %r22;
$L__BB0_8:
	bar.sync 	0;
	setp.gt.u32 	%p6, %r6, 3;
	@%p6 bra 	$L__BB0_5;
$L__BB0_9:
	setp.ne.s32 	%p7, %r1, 0;
	@%p7 bra 	$L__BB0_11;
	ld.shared.u32 	%r23, [_ZZ15find_min_vertexPiS_S_iE16local_min_vertex];
	cvta.to.global.u64 	%rd10, %rd3;
	atom.global.min.s32 	%r24, [%rd10], %r23;
$L__BB0_11:
	ret;

}
	// .globl	_Z11relax_edgesPiS_S_ii
.visible .entry _Z11relax_edgesPiS_S_ii(
	.param .u64 .ptr .align 1 _Z11relax_edgesPiS_S_ii_param_0,
	.param .u64 .ptr .align 1 _Z11relax_edgesPiS_S_ii_param_1,
	.param .u64 .ptr .align 1 _Z11relax_edgesPiS_S_ii_param_2,
	.param .u32 _Z11relax_edgesPiS_S_ii_param_3,
	.param .u32 _Z11relax_edgesPiS_S_ii_param_4
)
{
	.reg .pred 	%p<5>;
	.reg .b32 	%r<13>;
	.reg .b64 	%rd<15>;

	ld.param.u64 	%rd2, [_Z11relax_edgesPiS_S_ii_param_0];
	ld.param.u64 	%rd4, [_Z11relax_edgesPiS_S_ii_param_1];
	ld.param.u64 	%rd3, [_Z11relax_edgesPiS_S_ii_param_2];
	ld.param.u32 	%r4, [_Z11relax_edgesPiS_S_ii_param_3];
	ld.param.u32 	%r5, [_Z11relax_edgesPiS_S_ii_param_4];
	cvta.to.global.u64 	%rd1, %rd4;
	mov.u32 	%r6, %ctaid.x;
	mov.u32 	%r7, %ntid.x;
	mov.u32 	%r8, %tid.x;
	mad.lo.s32 	%r1, %r6, %r7, %r8;
	setp.ge.s32 	%p1, %r1, %r5;
	@%p1 bra 	$L__BB1_5;
	cvta.to.global.u64 	%rd5, %rd3;
	mul.wide.s32 	%rd6, %r1, 4;
	add.s64 	%rd7, %rd5, %rd6;
	ld.global.u32 	%r9, [%rd7];
	setp.ne.s32 	%p2, %r9, 0;
	@%p2 bra 	$L__BB1_5;
	mad.lo.s32 	%r10, %r5, %r4, %r1;
	cvta.to.global.u64 	%rd8, %rd2;
	mul.wide.s32 	%rd9, %r10, 4;
	add.s64 	%rd10, %rd8, %rd9;
	ld.global.u32 	%r2, [%rd10];
	setp.eq.s32 	%p3, %r2, 2147483647;
	@%p3 bra 	$L__BB1_5;
	mul.wide.s32 	%rd11, %r4, 4;
	add.s64 	%rd12, %rd1, %rd11;
	ld.global.u32 	%r3, [%rd12];
	setp.eq.s32 	%p4, %r3, 2147483647;
	@%p4 bra 	$L__BB1_5;
	add.s32 	%r11, %r3, %r2;
	add.s64 	%rd14, %rd1, %rd6;
	atom.global.min.s32 	%r12, [%rd14], %r11;
$L__BB1_5:
	ret;

}


// ===== COMPILED SASS (sm_100) =====

	.target	sm_100

	.elftype	@"ET_EXEC"


//--------------------- .note.nv.tkinfo           --------------------------
	.section	.note.nv.tkinfo,"",@"SHT_NOTE"
	.sectionflags	@"SHF_NOTE_NV_TKINFO"
	.tkinfo
        /*0018*/ 	.word	0x00000002
        /*0030*/ 	.string	""
        /*0030*/ 	.string	"ptxas"
        /*0030*/ 	.string	"Cuda compilation tools, release 13.0, V13.0.88"
        /*0030*/ 	.string	"Build cuda_13.0.r13.0/compiler.36424714_0"
        /*0030*/ 	.string	"-arch sm_100 -m 64 "



//--------------------- .note.nv.cuinfo           --------------------------
	.section	.note.nv.cuinfo,"",@"SHT_NOTE"
	.sectionflags	@"SHF_NOTE_NV_CUINFO"
        /*0018*/ 	.short	0x0002
        /*001a*/ 	.short	0x0064
        /*001c*/ 	.short	0x0082
	.zero		2


//--------------------- .nv.info                  --------------------------
	.section	.nv.info,"",@"SHT_CUDA_INFO"
	.align	4


	//----- nvinfo : EIATTR_REGCOUNT
	.align		4
        /*0000*/ 	.byte	0x04, 0x2f
        /*0002*/ 	.short	(.L_1 - .L_0)
	.align		4
.L_0:
        /*0004*/ 	.word	index@(_Z15find_min_vertexPiS_S_i)
        /*0008*/ 	.word	0x0000000a


	//----- nvinfo : EIATTR_FRAME_SIZE
	.align		4
.L_1:
        /*000c*/ 	.byte	0x04, 0x11
        /*000e*/ 	.short	(.L_3 - .L_2)
	.align		4
.L_2:
        /*0010*/ 	.word	index@(_Z15find_min_vertexPiS_S_i)
        /*0014*/ 	.word	0x00000000


	//----- nvinfo : EIATTR_REGCOUNT
	.align		4
.L_3:
        /*0018*/ 	.byte	0x04, 0x2f
        /*001a*/ 	.short	(.L_5 - .L_4)
	.align		4
.L_4:
        /*001c*/ 	.word	index@(_Z11relax_edgesPiS_S_ii)
        /*0020*/ 	.word	0x0000000c


	//----- nvinfo : EIATTR_FRAME_SIZE
	.align		4
.L_5:
        /*0024*/ 	.byte	0x04, 0x11
        /*0026*/ 	.short	(.L_7 - .L_6)
	.align		4
.L_6:
        /*0028*/ 	.word	index@(_Z11relax_edgesPiS_S_ii)
        /*002c*/ 	.word	0x00000000


	//----- nvinfo : EIATTR_MIN_STACK_SIZE
	.align		4
.L_7:
        /*0030*/ 	.byte	0x04, 0x12
        /*0032*/ 	.short	(.L_9 - .L_8)
	.align		4
.L_8:
        /*0034*/ 	.word	index@(_Z11relax_edgesPiS_S_ii)
        /*0038*/ 	.word	0x00000000


	//----- nvinfo : EIATTR_MIN_STACK_SIZE
	.align		4
.L_9:
        /*003c*/ 	.byte	0x04, 0x12
        /*003e*/ 	.short	(.L_11 - .L_10)
	.align		4
.L_10:
        /*0040*/ 	.word	index@(_Z15find_min_vertexPiS_S_i)
        /*0044*/ 	.word	0x00000000
.L_11:


//--------------------- .nv.compat                --------------------------
	.section	.nv.compat,"",@"SHT_CUDA_COMPAT_INFO"
	.align	4
        /*0000*/ 	.byte	0x02, 0x09, 0x00, 0x00, 0x02, 0x02, 0x01, 0x00, 0x02, 0x05, 0x05, 0x00, 0x03, 0x07, 0x01, 0x01
        /*0010*/ 	.byte	0x02, 0x03, 0x00, 0x00, 0x02, 0x06, 0x01, 0x00, 0x04, 0x0b, 0x08, 0x00, 0x09, 0x00, 0x00, 0x00
        /*0020*/ 	.byte	0x00, 0x00, 0x00, 0x00


//--------------------- .nv.info._Z11relax_edgesPiS_S_ii --------------------------
	.section	.nv.info._Z11relax_edgesPiS_S_ii,"",@"SHT_CUDA_INFO"
	.sectionflags	@""
	.align	4


	//----- nvinfo : EIATTR_CUDA_API_VERSION
	.align		4
        /*0000*/ 	.byte	0x04, 0x37
        /*0002*/ 	.short	(.L_13 - .L_12)
.L_12:
        /*0004*/ 	.word	0x00000082


	//----- nvinfo : EIATTR_KPARAM_INFO
	.align		4
.L_13:
        /*0008*/ 	.byte	0x04, 0x17
        /*000a*/ 	.short	(.L_15 - .L_14)
.L_14:
        /*000c*/ 	.word	0x00000000
        /*0010*/ 	.short	0x0004
        /*0012*/ 	.short	0x001c
        /*0014*/ 	.byte	0x00, 0xf0, 0x11, 0x00


	//----- nvinfo : EIATTR_KPARAM_INFO
	.align		4
.L_15:
        /*0018*/ 	.byte	0x04, 0x17
        /*001a*/ 	.short	(.L_17 - .L_16)
.L_16:
        /*001c*/ 	.word	0x00000000
        /*0020*/ 	.short	0x0003
        /*0022*/ 	.short	0x0018
        /*0024*/ 	.byte	0x00, 0xf0, 0x11, 0x00


	//----- nvinfo : EIATTR_KPARAM_INFO
	.align		4
.L_17:
        /*0028*/ 	.byte	0x04, 0x17
        /*002a*/ 	.short	(.L_19 - .L_18)
.L_18:
        /*002c*/ 	.word	0x00000000
        /*0030*/ 	.short	0x0002
        /*0032*/ 	.short	0x0010
        /*0034*/ 	.byte	0x00, 0xf5, 0x21, 0x00


	//----- nvinfo : EIATTR_KPARAM_INFO
	.align		4
.L_19:
        /*0038*/ 	.byte	0x04, 0x17
        /*003a*/ 	.short	(.L_21 - .L_20)
.L_20:
        /*003c*/ 	.word	0x00000000
        /*0040*/ 	.short	0x0001
        /*0042*/ 	.short	0x0008
        /*0044*/ 	.byte	0x00, 0xf5, 0x21, 0x00


	//----- nvinfo : EIATTR_KPARAM_INFO
	.align		4
.L_21:
        /*0048*/ 	.byte	0x04, 0x17
        /*004a*/ 	.short	(.L_23 - .L_22)
.L_22:
        /*004c*/ 	.word	0x00000000
        /*0050*/ 	.short	0x0000
        /*0052*/ 	.short	0x0000
        /*0054*/ 	.byte	0x00, 0xf5, 0x21, 0x00


	//----- nvinfo : EIATTR_SPARSE_MMA_MASK
	.align		4
.L_23:
        /*0058*/ 	.byte	0x03, 0x50
        /*005a*/ 	.short	0x0000


	//----- nvinfo : EIATTR_MAXREG_COUNT
	.align		4
        /*005c*/ 	.byte	0x03, 0x1b
        /*005e*/ 	.short	0x00ff


	//----- nvinfo : EIATTR_MERCURY_ISA_VERSION
	.align		4
        /*0060*/ 	.byte	0x03, 0x5f
        /*0062*/ 	.short	0x0101


	//----- nvinfo : EIATTR_VRC_CTA_INIT_COUNT
	.align		4
        /*0064*/ 	.byte	0x02, 0x4a
	.zero		1
	.zero		1


	//----- nvinfo : EIATTR_EXIT_INSTR_OFFSETS
	.align		4
        /*0068*/ 	.byte	0x04, 0x1c
        /*006a*/ 	.short	(.L_25 - .L_24)


	//   ....[0]....
.L_24:
        /*006c*/ 	.word	0x00000070


	//   ....[1]....
        /*0070*/ 	.word	0x000000d0


	//   ....[2]....
        /*0074*/ 	.word	0x00000140


	//   ....[3]....
        /*0078*/ 	.word	0x00000190


	//   ....[4]....
        /*007c*/ 	.word	0x000001d0


	//----- nvinfo : EIATTR_CBANK_PARAM_SIZE
	.align		4
.L_25:
        /*0080*/ 	.byte	0x03, 0x19
        /*0082*/ 	.short	0x0020


	//----- nvinfo : EIATTR_PARAM_CBANK
	.align		4
        /*0084*/ 	.byte	0x04, 0x0a
        /*0086*/ 	.short	(.L_27 - .L_26)
	.align		4
.L_26:
        /*0088*/ 	.word	index@(.nv.constant0._Z11relax_edgesPiS_S_ii)
        /*008c*/ 	.short	0x0380
        /*008e*/ 	.short	0x0020


	//----- nvinfo : EIATTR_SW_WAR
	.align		4
.L_27:
        /*0090*/ 	.byte	0x04, 0x36
        /*0092*/ 	.short	(.L_29 - .L_28)
.L_28:
        /*0094*/ 	.word	0x00000008
.L_29:


//--------------------- .nv.info._Z15find_min_vertexPiS_S_i --------------------------
	.section	.nv.info._Z15find_min_vertexPiS_S_i,"",@"SHT_CUDA_INFO"
	.sectionflags	@""
	.align	4


	//----- nvinfo : EIATTR_CUDA_API_VERSION
	.align		4
        /*0000*/ 	.byte	0x04, 0x37
        /*0002*/ 	.short	(.L_31 - .L_30)
.L_30:
        /*0004*/ 	.word	0x00000082


	//----- nvinfo : EIATTR_KPARAM_INFO
	.align		4
.L_31:
        /*0008*/ 	.byte	0x04, 0x17
        /*000a*/ 	.short	(.L_33 - .L_32)
.L_32:
        /*000c*/ 	.word	0x00000000
        /*0010*/ 	.short	0x0003
        /*0012*/ 	.short	0x0018
        /*0014*/ 	.byte	0x00, 0xf0, 0x11, 0x00


	//----- nvinfo : EIATTR_KPARAM_INFO
	.align		4
.L_33:
        /*0018*/ 	.byte	0x04, 0x17
        /*001a*/ 	.short	(.L_35 - .L_34)
.L_34:
        /*001c*/ 	.word	0x00000000
        /*0020*/ 	.short	0x0002
        /*0022*/ 	.short	0x0010
        /*0024*/ 	.byte	0x00, 0xf5, 0x21, 0x00


	//----- nvinfo : EIATTR_KPARAM_INFO
	.align		4
.L_35:
        /*0028*/ 	.byte	0x04, 0x17
        /*002a*/ 	.short	(.L_37 - .L_36)
.L_36:
        /*002c*/ 	.word	0x00000000
        /*0030*/ 	.short	0x0001
        /*0032*/ 	.short	0x0008
        /*0034*/ 	.byte	0x00, 0xf5, 0x21, 0x00


	//----- nvinfo : EIATTR_KPARAM_INFO
	.align		4
.L_37:
        /*0038*/ 	.byte	0x04, 0x17
        /*003a*/ 	.short	(.L_39 - .L_38)
.L_38:
        /*003c*/ 	.word	0x00000000
        /*0040*/ 	.short	0x0000
        /*0042*/ 	.short	0x0000
        /*0044*/ 	.byte	0x00, 0xf5, 0x21, 0x00


	//----- nvinfo : EIATTR_SPARSE_MMA_MASK
	.align		4
.L_39:
        /*0048*/ 	.byte	0x03, 0x50
        /*004a*/ 	.short	0x0000


	//----- nvinfo : EIATTR_MAXREG_COUNT
	.align		4
        /*004c*/ 	.byte	0x03, 0x1b
        /*004e*/ 	.short	0x00ff


	//----- nvinfo : EIATTR_NUM_BARRIERS
	.align		4
        /*0050*/ 	.byte	0x02, 0x4c
        /*0052*/ 	.byte	0x01
	.zero		1


	//----- nvinfo : EIATTR_MERCURY_ISA_VERSION
	.align		4
        /*0054*/ 	.byte	0x03, 0x5f
        /*0056*/ 	.short	0x0101


	//----- nvinfo : EIATTR_VRC_CTA_INIT_COUNT
	.align		4
        /*0058*/ 	.byte	0x02, 0x4a
	.zero		1
	.zero		1


	//----- nvinfo : EIATTR_EXIT_INSTR_OFFSETS
	.align		4
        /*005c*/ 	.byte	0x04, 0x1c
        /*005e*/ 	.short	(.L_41 - .L_40)


	//   ....[0]....
.L_40:
        /*0060*/ 	.word	0x000003a0


	//   ....[1]....
        /*0064*/ 	.word	0x00000410


	//----- nvinfo : EIATTR_CRS_STACK_SIZE
	.align		4
.L_41:
        /*0068*/ 	.byte	0x04, 0x1e
        /*006a*/ 	.short	(.L_43 - .L_42)
.L_42:
        /*006c*/ 	.word	0x00000000


	//----- nvinfo : EIATTR_CBANK_PARAM_SIZE
	.align		4
.L_43:
        /*0070*/ 	.byte	0x03, 0x19
        /*0072*/ 	.short	0x001c


	//----- nvinfo : EIATTR_PARAM_CBANK
	.align		4
        /*0074*/ 	.byte	0x04, 0x0a
        /*0076*/ 	.short	(.L_45 - .L_44)
	.align		4
.L_44:
        /*0078*/ 	.word	index@(.nv.constant0._Z15find_min_vertexPiS_S_i)
        /*007c*/ 	.short	0x0380
        /*007e*/ 	.short	0x001c


	//----- nvinfo : EIATTR_SW_WAR
	.align		4
.L_45:
        /*0080*/ 	.byte	0x04, 0x36
        /*0082*/ 	.short	(.L_47 - .L_46)
.L_46:
        /*0084*/ 	.word	0x00000008
.L_47:


//--------------------- .nv.callgraph             --------------------------
	.section	.nv.callgraph,"",@"SHT_CUDA_CALLGRAPH"
	.align	4
	.sectionentsize	8
	.align		4
        /*0000*/ 	.word	0x00000000
	.align		4
        /*0004*/ 	.word	0xffffffff
	.align		4
        /*0008*/ 	.word	0x00000000
	.align		4
        /*000c*/ 	.word	0xfffffffe
	.align		4
        /*0010*/ 	.word	0x00000000
	.align		4
        /*0014*/ 	.word	0xfffffffd
	.align		4
        /*0018*/ 	.word	0x00000000
	.align		4
        /*001c*/ 	.word	0xfffffffc


//--------------------- .text._Z11relax_edgesPiS_S_ii --------------------------
	.section	.text._Z11relax_edgesPiS_S_ii,"ax",@progbits
	.align	128
        .global         _Z11relax_edgesPiS_S_ii
        .type           _Z11relax_edgesPiS_S_ii,@function
        .size           _Z11relax_edgesPiS_S_ii,(.L_x_10 - _Z11relax_edgesPiS_S_ii)
        .other          _Z11relax_edgesPiS_S_ii,@"STO_CUDA_ENTRY STV_DEFAULT"
_Z11relax_edgesPiS_S_ii:
.text._Z11relax_edgesPiS_S_ii:
[----:B------:R-:W-:Y:S01]  /*0000*/  LDC R1, c[0x0][0x37c] ;  /* 0x0000df00ff017b82 */ /* 0x000fe20000000800 */
[----:B------:R-:W0:Y:S07]  /*0010*/  S2R R0, SR_TID.X ;  /* 0x0000000000007919 */ /* 0x000e2e0000002100 */
[----:B------:R-:W0:Y:S01]  /*0020*/  S2UR UR4, SR_CTAID.X ;  /* 0x00000000000479c3 */ /* 0x000e220000002500 */
[----:B------:R-:W1:Y:S07]  /*0030*/  LDCU UR6, c[0x0][0x39c] ;  /* 0x00007380ff0677ac */ /* 0x000e6e0008000800 */
[----:B------:R-:W0:Y:S02]  /*0040*/  LDC R7, c[0x0][0x360] ;  /* 0x0000d800ff077b82 */ /* 0x000e240000000800 */
[----:B0-----:R-:W-:-:S05]  /*0050*/  IMAD R7, R7, UR4, R0 ;  /* 0x0000000407077c24 */ /* 0x001fca000f8e0200 */
[----:B-1----:R-:W-:-:S13]  /*0060*/  ISETP.GE.AND P0, PT, R7, UR6, PT ;  /* 0x0000000607007c0c */ /* 0x002fda000bf06270 */
[----:B------:R-:W-:Y:S05]  /*0070*/  @P0 EXIT ;  /* 0x000000000000094d */ /* 0x000fea0003800000 */
[----:B------:R-:W0:Y:S01]  /*0080*/  LDC.64 R2, c[0x0][0x390] ;  /* 0x0000e400ff027b82 */ /* 0x000e220000000a00 */
[----:B------:R-:W1:Y:S01]  /*0090*/  LDCU.64 UR4, c[0x0][0x358] ;  /* 0x00006b00ff0477ac */ /* 0x000e620008000a00 */
[----:B0-----:R-:W-:-:S06]  /*00a0*/  IMAD.WIDE R2, R7, 0x4, R2 ;  /* 0x0000000407027825 */ /* 0x001fcc00078e0202 */
[----:B-1----:R-:W2:Y:S02]  /*00b0*/  LDG.E R2, desc[UR4][R2.64] ;  /* 0x0000000402027981 */ /* 0x002ea4000c1e1900 */
[----:B--2---:R-:W-:-:S13]  /*00c0*/  ISETP.NE.AND P0, PT, R2, RZ, PT ;  /* 0x000000ff0200720c */ /* 0x004fda0003f05270 */
[----:B------:R-:W-:Y:S05]  /*00d0*/  @P0 EXIT ;  /* 0x000000000000094d */ /* 0x000fea0003800000 */
[----:B------:R-:W0:Y:S08]  /*00e0*/  LDC R6, c[0x0][0x398] ;  /* 0x0000e600ff067b82 */ /* 0x000e300000000800 */
[----:B------:R-:W1:Y:S01]  /*00f0*/  LDC.64 R2, c[0x0][0x380] ;  /* 0x0000e000ff027b82 */ /* 0x000e620000000a00 */
[----:B0-----:R-:W-:-:S04]  /*0100*/  IMAD R5, R6, UR6, R7 ;  /* 0x0000000606057c24 */ /* 0x001fc8000f8e0207 */
[----:B-1----:R-:W-:-:S05]  /*0110*/  IMAD.WIDE R2, R5, 0x4, R2 ;  /* 0x0000000405027825 */ /* 0x002fca00078e0202 */
[----:B------:R-:W2:Y:S02]  /*0120*/  LDG.E R0, desc[UR4][R2.64] ;  /* 0x0000000402007981 */ /* 0x000ea4000c1e1900 */
[----:B--2---:R-:W-:-:S13]  /*0130*/  ISETP.NE.AND P0, PT, R0, 0x7fffffff, PT ;  /* 0x7fffffff0000780c */ /* 0x004fda0003f05270 */
[----:B------:R-:W-:Y:S05]  /*0140*/  @!P0 EXIT ;  /* 0x000000000000894d */ /* 0x000fea0003800000 */
[----:B------:R-:W0:Y:S02]  /*0150*/  LDC.64 R4, c[0x0][0x388] ;  /* 0x0000e200ff047b82 */ /* 0x000e240000000a00 */
[----:B0-----:R-:W-:-:S06]  /*0160*/  IMAD.WIDE R2, R6, 0x4, R4 ;  /* 0x0000000406027825 */ /* 0x001fcc00078e0204 */
[----:B------:R-:W2:Y:S02]  /*0170*/  LDG.E R3, desc[UR4][R2.64] ;  /* 0x0000000402037981 */ /* 0x000ea4000c1e1900 */
[----:B--2---:R-:W-:-:S13]  /*0180*/  ISETP.NE.AND P0, PT, R3, 0x7fffffff, PT ;  /* 0x7fffffff0300780c */ /* 0x004fda0003f05270 */
[----:B------:R-:W-:Y:S05]  /*0190*/  @!P0 EXIT ;  /* 0x000000000000894d */ /* 0x000fea0003800000 */
[----:B------:R-:W-:Y:S01]  /*01a0*/  IADD3 R9, PT, PT, R0, R3, RZ ;  /* 0x0000000300097210 */ /* 0x000fe20007ffe0ff */
[----:B------:R-:W-:-:S05]  /*01b0*/  IMAD.WIDE R2, R7, 0x4, R4 ;  /* 0x0000000407027825 */ /* 0x000fca00078e0204 */
[----:B------:R-:W-:Y:S01]  /*01c0*/  REDG.E.MIN.S32.STRONG.GPU desc[UR4][R2.64], R9 ;  /* 0x000000090200798e */ /* 0x000fe2000c92e304 */
[----:B------:R-:W-:Y:S05]  /*01d0*/  EXIT ;  /* 0x000000000000794d */ /* 0x000fea0003800000 */
.L_x_0:
[----:B------:R-:W-:-:S00]  /*01e0*/  BRA `(.L_x_0) ;  /* 0xfffffffc00fc7947 */ /* 0x000fc0000383ffff */
[----:B------:R-:W-:-:S00]  /*01f0*/  NOP ;  /* 0x0000000000007918 */ /* 0x000fc00000000000 */
        /* <DEDUP_REMOVED lines=8> */
.L_x_10:


//--------------------- .text._Z15find_min_vertexPiS_S_i --------------------------
	.section	.text._Z15find_min_vertexPiS_S_i,"ax",@progbits
	.align	128
        .global         _Z15find_min_vertexPiS_S_i
        .type           _Z15find_min_vertexPiS_S_i,@function
        .size           _Z15find_min_vertexPiS_S_i,(.L_x_11 - _Z15find_min_vertexPiS_S_i)
        .other          _Z15find_min_vertexPiS_S_i,@"STO_CUDA_ENTRY STV_DEFAULT"
_Z15find_min_vertexPiS_S_i:
.text._Z15find_min_vertexPiS_S_i:
[----:B------:R-:W-:Y:S01]  /*0000*/  LDC R1, c[0x0][0x37c] ;  /* 0x0000df00ff017b82 */ /* 0x000fe20000000800 */
[----:B------:R-:W0:Y:S07]  /*0010*/  S2R R6, SR_TID.X ;  /* 0x0000000000067919 */ /* 0x000e2e0000002100 */
[----:B------:R-:W0:Y:S01]  /*0020*/  S2UR UR7, SR_CTAID.X ;  /* 0x00000000000779c3 */ /* 0x000e220000002500 */
[----:B------:R-:W1:Y:S01]  /*0030*/  LDCU UR10, c[0x0][0x398] ;  /* 0x00007300ff0a77ac */ /* 0x000e620008000800 */
[----:B------:R-:W-:Y:S04]  /*0040*/  BSSY.RECONVERGENT B1, `(.L_x_1) ;  /* 0x000001f000017945 */ /* 0x000fe80003800200 */
[----:B------:R-:W-:Y:S01]  /*0050*/  BSSY.RELIABLE B0, `(.L_x_2) ;  /* 0x0000019000007945 */ /* 0x000fe20003800100 */
[----:B------:R-:W-:Y:S01]  /*0060*/  UMOV UR4, 0x400 ;  /* 0x0000040000047882 */ /* 0x000fe20000000000 */
[----:B------:R-:W2:Y:S01]  /*0070*/  LDCU.64 UR8, c[0x0][0x358] ;  /* 0x00006b00ff0877ac */ /* 0x000ea20008000a00 */
[----:B------:R-:W0:Y:S01]  /*0080*/  LDC R7, c[0x0][0x360] ;  /* 0x0000d800ff077b82 */ /* 0x000e220000000800 */
[----:B------:R-:W-:-:S07]  /*0090*/  UIADD3 UR5, UPT, UPT, UR4, 0x400, URZ ;  /* 0x0000040004057890 */ /* 0x000fce000fffe0ff */
[----:B------:R-:W3:Y:S01]  /*00a0*/  S2UR UR6, SR_CgaCtaId ;  /* 0x00000000000679c3 */ /* 0x000ee20000008800 */
[----:B0-----:R-:W-:-:S05]  /*00b0*/  IMAD R5, R7, UR7, R6 ;  /* 0x0000000707057c24 */ /* 0x001fca000f8e0206 */
[----:B-1----:R-:W-:Y:S01]  /*00c0*/  ISETP.GE.AND P0, PT, R5, UR10, PT ;  /* 0x0000000a05007c0c */ /* 0x002fe2000bf06270 */
[----:B---3--:R-:W-:Y:S02]  /*00d0*/  ULEA UR4, UR6, UR4, 0x18 ;  /* 0x0000000406047291 */ /* 0x008fe4000f8ec0ff */
[----:B------:R-:W-:-:S04]  /*00e0*/  ULEA UR5, UR6, UR5, 0x18 ;  /* 0x0000000506057291 */ /* 0x000fc8000f8ec0ff */
[C---:B------:R-:W-:Y:S02]  /*00f0*/  LEA R0, R6.reuse, UR4, 0x2 ;  /* 0x0000000406007c11 */ /* 0x040fe4000f8e10ff */
[----:B------:R-:W-:-:S04]  /*0100*/  LEA R4, R6, UR5, 0x2 ;  /* 0x0000000506047c11 */ /* 0x000fc8000f8e10ff */
[----:B--2---:R-:W-:Y:S05]  /*0110*/  @P0 BRA `(.L_x_3) ;  /* 0x0000000000300947 */ /* 0x004fea0003800000 */
[----:B------:R-:W0:Y:S02]  /*0120*/  LDC.64 R2, c[0x0][0x388] ;  /* 0x0000e200ff027b82 */ /* 0x000e240000000a00 */
[----:B0-----:R-:W-:-:S06]  /*0130*/  IMAD.WIDE R2, R5, 0x4, R2 ;  /* 0x0000000405027825 */ /* 0x001fcc00078e0202 */
[----:B------:R-:W2:Y:S02]  /*0140*/  LDG.E R2, desc[UR8][R2.64] ;  /* 0x0000000802027981 */ /* 0x000ea4000c1e1900 */
[----:B--2---:R-:W-:-:S13]  /*0150*/  ISETP.NE.AND P0, PT, R2, RZ, PT ;  /* 0x000000ff0200720c */ /* 0x004fda0003f05270 */
[----:B------:R-:W-:Y:S05]  /*0160*/  @!P0 BREAK.RELIABLE B0 ;  /* 0x0000000000008942 */ /* 0x000fea0003800100 */
[----:B------:R-:W-:Y:S05]  /*0170*/  @P0 BRA `(.L_x_3) ;  /* 0x0000000000180947 */ /* 0x000fea0003800000 */
[----:B------:R-:W0:Y:S02]  /*0180*/  LDC.64 R2, c[0x0][0x380] ;  /* 0x0000e000ff027b82 */ /* 0x000e240000000a00 */
[----:B0-----:R-:W-:-:S06]  /*0190*/  IMAD.WIDE R2, R5, 0x4, R2 ;  /* 0x0000000405027825 */ /* 0x001fcc00078e0202 */
[----:B------:R-:W2:Y:S04]  /*01a0*/  LDG.E R3, desc[UR8][R2.64] ;  /* 0x0000000802037981 */ /* 0x000ea8000c1e1900 */
[----:B--2---:R0:W-:Y:S04]  /*01b0*/  STS [R0], R3 ;  /* 0x0000000300007388 */ /* 0x0041e80000000800 */
[----:B------:R0:W-:Y:S01]  /*01c0*/  STS [R4], R5 ;  /* 0x0000000504007388 */ /* 0x0001e20000000800 */
[----:B------:R-:W-:Y:S05]  /*01d0*/  BRA `(.L_x_4) ;  /* 0x0000000000147947 */ /* 0x000fea0003800000 */
.L_x_3:
[----:B------:R-:W-:Y:S05]  /*01e0*/  BSYNC.RELIABLE B0 ;  /* 0x0000000000007941 */ /* 0x000fea0003800100 */
.L_x_2:
[----:B------:R-:W-:Y:S02]  /*01f0*/  IMAD.MOV.U32 R3, RZ, RZ, 0x7fffffff ;  /* 0x7fffffffff037424 */ /* 0x000fe400078e00ff */
[----:B------:R-:W-:-:S03]  /*0200*/  IMAD.MOV.U32 R5, RZ, RZ, -0x1 ;  /* 0xffffffffff057424 */ /* 0x000fc600078e00ff */
[----:B------:R1:W-:Y:S04]  /*0210*/  STS [R0], R3 ;  /* 0x0000000300007388 */ /* 0x0003e80000000800 */
[----:B------:R1:W-:Y:S02]  /*0220*/  STS [R4], R5 ;  /* 0x0000000504007388 */ /* 0x0003e40000000800 */
.L_x_4:
[----:B------:R-:W-:Y:S05]  /*0230*/  BSYNC.RECONVERGENT B1 ;  /* 0x0000000000017941 */ /* 0x000fea0003800200 */
.L_x_1:
[----:B------:R-:W-:Y:S05]  /*0240*/  WARPSYNC.ALL ;  /* 0x0000000000007948 */ /* 0x000fea0003800000 */
[----:B------:R-:W-:Y:S01]  /*0250*/  BAR.SYNC.DEFER_BLOCKING 0x0 ;  /* 0x0000000000007b1d */ /* 0x000fe20000010000 */
[----:B------:R-:W-:-:S13]  /*0260*/  ISETP.GE.U32.AND P0, PT, R7, 0x2, PT ;  /* 0x000000020700780c */ /* 0x000fda0003f06070 */
[----:B------:R-:W-:Y:S05]  /*0270*/  @!P0 BRA `(.L_x_5) ;  /* 0x0000000000448947 */ /* 0x000fea0003800000 */
.L_x_8:
[--C-:B01----:R-:W-:Y:S01]  /*0280*/  IMAD.MOV.U32 R5, RZ, RZ, R7.reuse ;  /* 0x000000ffff057224 */ /* 0x103fe200078e0007 */
[----:B------:R-:W-:Y:S01]  /*0290*/  SHF.R.U32.HI R7, RZ, 0x1, R7 ;  /* 0x00000001ff077819 */ /* 0x000fe20000011607 */
[----:B------:R-:W-:Y:S03]  /*02a0*/  BSSY.RECONVERGENT B1, `(.L_x_6) ;  /* 0x000000b000017945 */ /* 0x000fe60003800200 */
[----:B------:R-:W-:-:S13]  /*02b0*/  ISETP.GE.U32.AND P0, PT, R6, R7, PT ;  /* 0x000000070600720c */ /* 0x000fda0003f06070 */
[----:B------:R-:W-:Y:S05]  /*02c0*/  @P0 BRA `(.L_x_7) ;  /* 0x0000000000200947 */ /* 0x000fea0003800000 */
[----:B------:R-:W-:Y:S01]  /*02d0*/  IMAD R2, R7, 0x4, R0 ;  /* 0x0000000407027824 */ /* 0x000fe200078e0200 */
[----:B------:R-:W-:Y:S05]  /*02e0*/  LDS R3, [R0] ;  /* 0x0000000000037984 */ /* 0x000fea0000000800 */
[----:B------:R-:W0:Y:S02]  /*02f0*/  LDS R2, [R2] ;  /* 0x0000000002027984 */ /* 0x000e240000000800 */
[----:B0-----:R-:W-:-:S13]  /*0300*/  ISETP.GE.AND P0, PT, R2, R3, PT ;  /* 0x000000030200720c */ /* 0x001fda0003f06270 */
[----:B------:R-:W-:Y:S01]  /*0310*/  @!P0 IMAD R3, R7, 0x4, R4 ;  /* 0x0000000407038824 */ /* 0x000fe200078e0204 */
[----:B------:R-:W-:Y:S05]  /*0320*/  @!P0 STS [R0], R2 ;  /* 0x0000000200008388 */ /* 0x000fea0000000800 */
[----:B------:R-:W0:Y:S04]  /*0330*/  @!P0 LDS R3, [R3] ;  /* 0x0000000003038984 */ /* 0x000e280000000800 */
[----:B0-----:R0:W-:Y:S02]  /*0340*/  @!P0 STS [R4], R3 ;  /* 0x0000000304008388 */ /* 0x0011e40000000800 */
.L_x_7:
[----:B------:R-:W-:Y:S05]  /*0350*/  BSYNC.RECONVERGENT B1 ;  /* 0x0000000000017941 */ /* 0x000fea0003800200 */
.L_x_6:
[----:B------:R-:W-:Y:S01]  /*0360*/  BAR.SYNC.DEFER_BLOCKING 0x0 ;  /* 0x0000000000007b1d */ /* 0x000fe20000010000 */
[----:B------:R-:W-:-:S13]  /*0370*/  ISETP.GT.U32.AND P0, PT, R5, 0x3, PT ;  /* 0x000000030500780c */ /* 0x000fda0003f04070 */
[----:B------:R-:W-:Y:S05]  /*0380*/  @P0 BRA `(.L_x_8) ;  /* 0xfffffffc00bc0947 */ /* 0x000fea000383ffff */
.L_x_5:
[----:B------:R-:W-:-:S13]  /*0390*/  ISETP.NE.AND P0, PT, R6, RZ, PT ;  /* 0x000000ff0600720c */ /* 0x000fda0003f05270 */
[----:B------:R-:W-:Y:S05]  /*03a0*/  @P0 EXIT ;  /* 0x000000000000094d */ /* 0x000fea0003800000 */
[----:B------:R-:W2:Y:S01]  /*03b0*/  S2UR UR5, SR_CgaCtaId ;  /* 0x00000000000579c3 */ /* 0x000ea20000008800 */
[----:B------:R-:W-:-:S07]  /*03c0*/  UMOV UR4, 0x400 ;  /* 0x0000040000047882 */ /* 0x000fce0000000000 */
[----:B01----:R-:W0:Y:S01]  /*03d0*/  LDC.64 R2, c[0x0][0x390] ;  /* 0x0000e400ff027b82 */ /* 0x003e220000000a00 */
[----:B--2---:R-:W-:-:S09]  /*03e0*/  ULEA UR4, UR5, UR4, 0x18 ;  /* 0x0000000405047291 */ /* 0x004fd2000f8ec0ff */
[----:B------:R-:W0:Y:S04]  /*03f0*/  LDS R5, [UR4+0x400] ;  /* 0x00040004ff057984 */ /* 0x000e280008000800 */
[----:B0-----:R-:W-:Y:S01]  /*0400*/  REDG.E.MIN.S32.STRONG.GPU desc[UR8][R2.64], R5 ;  /* 0x000000050200798e */ /* 0x001fe2000c92e308 */
[----:B------:R-:W-:Y:S05]  /*0410*/  EXIT ;  /* 0x000000000000794d */ /* 0x000fea0003800000 */
.L_x_9:
        /* <DEDUP_REMOVED lines=14> */
.L_x_11:


//--------------------- .nv.shared.reserved.0     --------------------------
	.section	.nv.shared.reserved.0,"aw",@nobits
	.weak		__nv_reservedSMEM_offset_0_alias
	.size		__nv_reservedSMEM_offset_0_alias, 0, 64
	.other		__nv_reservedSMEM_offset_0_alias,@"STO_CUDA_RESERVED_SHARED STV_DEFAULT"
__nv_reservedSMEM_offset_0_alias:
	.zero		0
	.zero		64


//--------------------- .nv.shared._Z15find_min_vertexPiS_S_i --------------------------
	.section	.nv.shared._Z15find_min_vertexPiS_S_i,"aw",@nobits
	.sectionflags	@""
	.align	4
.nv.shared._Z15find_min_vertexPiS_S_i:
	.zero		3072


//--------------------- .nv.constant0._Z11relax_edgesPiS_S_ii --------------------------
	.section	.nv.constant0._Z11relax_edgesPiS_S_ii,"a",@progbits
	.sectionflags	@""
	.align	4
.nv.constant0._Z11relax_edgesPiS_S_ii:
	.zero		928


//--------------------- .nv.constant0._Z15find_min_vertexPiS_S_i --------------------------
	.section	.nv.constant0._Z15find_min_vertexPiS_S_i,"a",@progbits
	.sectionflags	@""
	.align	4
.nv.constant0._Z15find_min_vertexPiS_S_i:
	.zero		924


//--------------------- SYMBOLS --------------------------

	.type		.nv.reservedSmem.offset0,@object
	.size		.nv.reservedSmem.offset0,0x4
	.type		.nv.reservedSmem.cap,@object
	.size		.nv.reservedSmem.cap,0x4
